	.headerflags	@"EF_CUDA_TEXMODE_UNIFIED EF_CUDA_64BIT_ADDRESS EF_CUDA_ACCELERATORS EF_CUDA_SM90 EF_CUDA_VIRTUAL_SM(EF_CUDA_SM90)"
	.elftype	@"ET_EXEC"


//--------------------- .nv.info                  --------------------------
	.section	.nv.info,"",@"SHT_CUDA_INFO"
	.align	4


	//----- nvinfo : EIATTR_REGCOUNT
	.align		4
        /*0000*/ 	.byte	0x04, 0x2f
        /*0002*/ 	.short	(.L_3 - .L_2)
	.align		4
.L_2:
        /*0004*/ 	.word	index@(triton_poi_fused__native_batch_norm_legit_no_training_7)
        /*0008*/ 	.word	0x00000012


	//----- nvinfo : EIATTR_MIN_STACK_SIZE
	.align		4
.L_3:
        /*000c*/ 	.byte	0x04, 0x12
        /*000e*/ 	.short	(.L_5 - .L_4)
	.align		4
.L_4:
        /*0010*/ 	.word	index@(triton_poi_fused__native_batch_norm_legit_no_training_7)
        /*0014*/ 	.word	0x00000000


	//----- nvinfo : EIATTR_FRAME_SIZE
	.align		4
.L_5:
        /*0018*/ 	.byte	0x04, 0x11
        /*001a*/ 	.short	(.L_7 - .L_6)
	.align		4
.L_6:
        /*001c*/ 	.word	index@(triton_poi_fused__native_batch_norm_legit_no_training_7)
        /*0020*/ 	.word	0x00000000


	//----- nvinfo : EIATTR_MIN_STACK_SIZE
	.align		4
.L_7:
        /*0024*/ 	.byte	0x04, 0x12
        /*0026*/ 	.short	(.L_9 - .L_8)
	.align		4
.L_8:
        /*0028*/ 	.word	index@(triton_poi_fused__native_batch_norm_legit_no_training_7)
        /*002c*/ 	.word	0x00000000
.L_9:


//--------------------- .nv.info.triton_poi_fused__native_batch_norm_legit_no_training_7 --------------------------
	.section	.nv.info.triton_poi_fused__native_batch_norm_legit_no_training_7,"",@"SHT_CUDA_INFO"
	.sectionflags	@""
	.align	4


	//----- nvinfo : EIATTR_CUDA_API_VERSION
	.align		4
        /*0000*/ 	.byte	0x04, 0x37
        /*0002*/ 	.short	(.L_11 - .L_10)
.L_10:
        /*0004*/ 	.word	0x0000007c


	//----- nvinfo : EIATTR_KPARAM_INFO
	.align		4
.L_11:
        /*0008*/ 	.byte	0x04, 0x17
        /*000a*/ 	.short	(.L_13 - .L_12)
.L_12:
        /*000c*/ 	.word	0x00000000
        /*0010*/ 	.short	0x0006
        /*0012*/ 	.short	0x0030
        /*0014*/ 	.byte	0x00, 0xf0, 0x11, 0x00


	//----- nvinfo : EIATTR_KPARAM_INFO
	.align		4
.L_13:
        /*0018*/ 	.byte	0x04, 0x17
        /*001a*/ 	.short	(.L_15 - .L_14)
.L_14:
        /*001c*/ 	.word	0x00000000
        /*0020*/ 	.short	0x0005
        /*0022*/ 	.short	0x0028
        /*0024*/ 	.byte	0x00, 0xf4, 0x21, 0x00


	//----- nvinfo : EIATTR_KPARAM_INFO
	.align		4
.L_15:
        /*0028*/ 	.byte	0x04, 0x17
        /*002a*/ 	.short	(.L_17 - .L_16)
.L_16:
        /*002c*/ 	.word	0x00000000
        /*0030*/ 	.short	0x0004
        /*0032*/ 	.short	0x0020
        /*0034*/ 	.byte	0x00, 0xf4, 0x21, 0x00


	//----- nvinfo : EIATTR_KPARAM_INFO
	.align		4
.L_17:
        /*0038*/ 	.byte	0x04, 0x17
        /*003a*/ 	.short	(.L_19 - .L_18)
.L_18:
        /*003c*/ 	.word	0x00000000
        /*0040*/ 	.short	0x0003
        /*0042*/ 	.short	0x0018
        /*0044*/ 	.byte	0x00, 0xf4, 0x21, 0x00


	//----- nvinfo : EIATTR_KPARAM_INFO
	.align		4
.L_19:
        /*0048*/ 	.byte	0x04, 0x17
        /*004a*/ 	.short	(.L_21 - .L_20)
.L_20:
        /*004c*/ 	.word	0x00000000
        /*0050*/ 	.short	0x0002
        /*0052*/ 	.short	0x0010
        /*0054*/ 	.byte	0x00, 0xf4, 0x21, 0x00


	//----- nvinfo : EIATTR_KPARAM_INFO
	.align		4
.L_21:
        /*0058*/ 	.byte	0x04, 0x17
        /*005a*/ 	.short	(.L_23 - .L_22)
.L_22:
        /*005c*/ 	.word	0x00000000
        /*0060*/ 	.short	0x0001
        /*0062*/ 	.short	0x0008
        /*0064*/ 	.byte	0x00, 0xf4, 0x21, 0x00


	//----- nvinfo : EIATTR_KPARAM_INFO
	.align		4
.L_23:
        /*0068*/ 	.byte	0x04, 0x17
        /*006a*/ 	.short	(.L_25 - .L_24)
.L_24:
        /*006c*/ 	.word	0x00000000
        /*0070*/ 	.short	0x0000
        /*0072*/ 	.short	0x0000
        /*0074*/ 	.byte	0x00, 0xf4, 0x21, 0x00


	//----- nvinfo : EIATTR_SPARSE_MMA_MASK
	.align		4
.L_25:
        /*0078*/ 	.byte	0x03, 0x50
        /*007a*/ 	.short	0x0000


	//----- nvinfo : EIATTR_MAXREG_COUNT
	.align		4
        /*007c*/ 	.byte	0x03, 0x1b
        /*007e*/ 	.short	0x00ff


	//----- nvinfo : EIATTR_EXIT_INSTR_OFFSETS
	.align		4
        /*0080*/ 	.byte	0x04, 0x1c
        /*0082*/ 	.short	(.L_27 - .L_26)


	//   ....[0]....
.L_26:
        /*0084*/ 	.word	0x00000390


	//----- nvinfo : EIATTR_REQNTID
	.align		4
.L_27:
        /*0088*/ 	.byte	0x04, 0x10
        /*008a*/ 	.short	(.L_29 - .L_28)
.L_28:
        /*008c*/ 	.word	0x00000080
        /*0090*/ 	.word	0x00000001
        /*0094*/ 	.word	0x00000001


	//----- nvinfo : EIATTR_CBANK_PARAM_SIZE
	.align		4
.L_29:
        /*0098*/ 	.byte	0x03, 0x19
        /*009a*/ 	.short	0x0034


	//----- nvinfo : EIATTR_PARAM_CBANK
	.align		4
        /*009c*/ 	.byte	0x04, 0x0a
        /*009e*/ 	.short	(.L_31 - .L_30)
	.align		4
.L_30:
        /*00a0*/ 	.word	index@(.nv.constant0.triton_poi_fused__native_batch_norm_legit_no_training_7)
        /*00a4*/ 	.short	0x0210
        /*00a6*/ 	.short	0x0034


	//----- nvinfo : EIATTR_SW_WAR
	.align		4
.L_31:
        /*00a8*/ 	.byte	0x04, 0x36
        /*00aa*/ 	.short	(.L_33 - .L_32)
.L_32:
        /*00ac*/ 	.word	0x00000008
.L_33:


//--------------------- .nv.callgraph             --------------------------
	.section	.nv.callgraph,"",@"SHT_CUDA_CALLGRAPH"
	.align	4
	.sectionentsize	8
	.align		4
        /*0000*/ 	.word	0x00000000
	.align		4
        /*0004*/ 	.word	0xffffffff
	.align		4
        /*0008*/ 	.word	0x00000000
	.align		4
        /*000c*/ 	.word	0xfffffffe
	.align		4
        /*0010*/ 	.word	0x00000000
	.align		4
        /*0014*/ 	.word	0xfffffffd
	.align		4
        /*0018*/ 	.word	0x00000000
	.align		4
        /*001c*/ 	.word	0xfffffffc


//--------------------- .nv.constant4             --------------------------
	.section	.nv.constant4,"a",@progbits
	.align	8
	.align		8
.nv.constant4:
        /*0000*/ 	.dword	_$_str
	.align		8
        /*0008*/ 	.dword	_$_str_$_2


//--------------------- .text.triton_poi_fused__native_batch_norm_legit_no_training_7 --------------------------
	.section	.text.triton_poi_fused__native_batch_norm_legit_no_training_7,"ax",@progbits
	.align	128
        .global         triton_poi_fused__native_batch_norm_legit_no_training_7
        .type           triton_poi_fused__native_batch_norm_legit_no_training_7,@function
        .size           triton_poi_fused__native_batch_norm_legit_no_training_7,(.L_x_1 - triton_poi_fused__native_batch_norm_legit_no_training_7)
        .other          triton_poi_fused__native_batch_norm_legit_no_training_7,@"STO_CUDA_ENTRY STV_DEFAULT"
triton_poi_fused__native_batch_norm_legit_no_training_7:
.text.triton_poi_fused__native_batch_norm_legit_no_training_7:
[----:B------:R-:W-:Y:S01]  /*0000*/  LDC R1, c[0x0][0x28] ;  /* 0x00000a00ff017b82 */ /* 0x000fe20000000800 */
[----:B------:R-:W1:Y:S07]  /*0010*/  S2R R0, SR_TID.X ;  /* 0x0000000000007919 */ /* 0x000e6e0000002100 */
[----:B------:R-:W2:Y:S01]  /*0020*/  LDC.64 R2, c[0x0][0x220] ;  /* 0x00008800ff027b82 */ /* 0x000ea20000000a00 */
[----:B------:R-:W-:Y:S01]  /*0030*/  ULDC.64 UR4, c[0x0][0x208] ;  /* 0x0000820000047ab9 */ /* 0x000fe20000000a00 */
[----:B------:R-:W3:Y:S06]  /*0040*/  S2R R7, SR_CTAID.X ;  /* 0x0000000000077919 */ /* 0x000eec0000002500 */
[----:B------:R-:W4:Y:S08]  /*0050*/  LDC.64 R8, c[0x0][0x228] ;  /* 0x00008a00ff087b82 */ /* 0x000f300000000a00 */
[----:B------:R-:W5:Y:S01]  /*0060*/  LDC.64 R10, c[0x0][0x230] ;  /* 0x00008c00ff0a7b82 */ /* 0x000f620000000a00 */
[----:B-1----:R-:W-:-:S02]  /*0070*/  SHF.L.U32 R0, R0, 0x1, RZ ;  /* 0x0000000100007819 */ /* 0x002fc400000006ff */
[----:B---3--:R-:W-:Y:S02]  /*0080*/  SHF.R.S32.HI R5, RZ, 0x17, R7 ;  /* 0x00000017ff057819 */ /* 0x008fe40000011407 */
[----:B------:R-:W-:Y:S02]  /*0090*/  LOP3.LUT R0, R0, 0xfe, RZ, 0xc0, !PT ;  /* 0x000000fe00007812 */ /* 0x000fe400078ec0ff */
[----:B------:R-:W-:Y:S02]  /*00a0*/  SGXT R5, R5, 0x1 ;  /* 0x000000010505781a */ /* 0x000fe40000000200 */
[----:B------:R-:W-:Y:S02]  /*00b0*/  LEA R0, R7, R0, 0x8 ;  /* 0x0000000007007211 */ /* 0x000fe400078e40ff */
[----:B------:R-:W1:Y:S02]  /*00c0*/  LDC.64 R6, c[0x0][0x218] ;  /* 0x00008600ff067b82 */ /* 0x000e640000000a00 */
[----:B------:R-:W-:-:S04]  /*00d0*/  LEA.HI R5, R5, R0, RZ, 0x7 ;  /* 0x0000000005057211 */ /* 0x000fc800078f38ff */
[----:B------:R-:W-:-:S04]  /*00e0*/  LOP3.LUT R5, R5, 0xffffff80, RZ, 0xc0, !PT ;  /* 0xffffff8005057812 */ /* 0x000fc800078ec0ff */
[----:B------:R-:W-:Y:S02]  /*00f0*/  IADD3 R13, R0, -R5, RZ ;  /* 0x80000005000d7210 */ /* 0x000fe40007ffe0ff */
[----:B------:R-:W3:Y:S03]  /*0100*/  LDC.64 R4, c[0x0][0x210] ;  /* 0x00008400ff047b82 */ /* 0x000ee60000000a00 */
[----:B--2---:R-:W-:-:S06]  /*0110*/  IMAD.WIDE R2, R13, 0x4, R2 ;  /* 0x000000040d027825 */ /* 0x004fcc00078e0202 */
[----:B------:R-:W2:Y:S01]  /*0120*/  LDG.E.EL.64 R2, desc[UR4][R2.64] ;  /* 0x0000000402027981 */ /* 0x000ea2000c2e1b00 */
[----:B-1----:R-:W-:-:S06]  /*0130*/  IMAD.WIDE R6, R13, 0x4, R6 ;  /* 0x000000040d067825 */ /* 0x002fcc00078e0206 */
[----:B------:R-:W2:Y:S01]  /*0140*/  LDG.E.EL.64 R6, desc[UR4][R6.64] ;  /* 0x0000000406067981 */ /* 0x000ea2000c2e1b00 */
[----:B---3--:R-:W-:-:S06]  /*0150*/  IMAD.WIDE R4, R0, 0x4, R4 ;  /* 0x0000000400047825 */ /* 0x008fcc00078e0204 */
[----:B------:R-:W3:Y:S01]  /*0160*/  LDG.E.64 R4, desc[UR4][R4.64] ;  /* 0x0000000404047981 */ /* 0x000ee2000c1e1b00 */
[----:B----4-:R-:W-:-:S04]  /*0170*/  IMAD.WIDE R8, R13, 0x4, R8 ;  /* 0x000000040d087825 */ /* 0x010fc800078e0208 */
[----:B-----5:R-:W-:Y:S02]  /*0180*/  IMAD.WIDE R10, R13, 0x4, R10 ;  /* 0x000000040d0a7825 */ /* 0x020fe400078e020a */
[----:B------:R-:W4:Y:S04]  /*0190*/  LDG.E.EL.64 R8, desc[UR4][R8.64] ;  /* 0x0000000408087981 */ /* 0x000f28000c2e1b00 */
[----:B------:R-:W4:Y:S01]  /*01a0*/  LDG.E.EL.64 R10, desc[UR4][R10.64] ;  /* 0x000000040a0a7981 */ /* 0x000f22000c2e1b00 */
[----:B------:R-:W-:Y:S01]  /*01b0*/  HFMA2.MMA R15, -RZ, RZ, 1.625, 0 ;  /* 0x3e800000ff0f7435 */ /* 0x000fe200000001ff */
[----:B--2---:R-:W-:Y:S01]  /*01c0*/  FADD R2, R2, 9.9999997473787516356e-06 ;  /* 0x3727c5ac02027421 */ /* 0x004fe20000000000 */
[----:B------:R-:W-:-:S03]  /*01d0*/  FADD R12, R3, 9.9999997473787516356e-06 ;  /* 0x3727c5ac030c7421 */ /* 0x000fc60000000000 */
[----:B------:R1:W2:Y:S08]  /*01e0*/  MUFU.SQRT R13, R2 ;  /* 0x00000002000d7308 */ /* 0x0002b00000002000 */
[----:B------:R-:W5:Y:S01]  /*01f0*/  MUFU.SQRT R14, R12 ;  /* 0x0000000c000e7308 */ /* 0x000f620000002000 */
[----:B-1----:R-:W1:Y:S01]  /*0200*/  LDC.64 R2, c[0x0][0x238] ;  /* 0x00008e00ff027b82 */ /* 0x002e620000000a00 */
[----:B--2---:R-:W-:-:S02]  /*0210*/  FSETP.GT.AND P0, PT, R13, 8.50705917302346158658e+37, PT ;  /* 0x7e8000000d00780b */ /* 0x004fc40003f04000 */
[----:B------:R-:W-:Y:S02]  /*0220*/  FSETP.GEU.AND P2, PT, R13, 1.175494350822287508e-38, PT ;  /* 0x008000000d00780b */ /* 0x000fe40003f4e000 */
[C---:B-----5:R-:W-:Y:S02]  /*0230*/  FSETP.GT.AND P1, PT, R14.reuse, 8.50705917302346158658e+37, PT ;  /* 0x7e8000000e00780b */ /* 0x060fe40003f24000 */
[----:B------:R-:W-:-:S07]  /*0240*/  FSETP.GEU.AND P3, PT, R14, 1.175494350822287508e-38, PT ;  /* 0x008000000e00780b */ /* 0x000fce0003f6e000 */
[----:B------:R-:W-:-:S04]  /*0250*/  @P0 FMUL R13, R13, 0.25 ;  /* 0x3e8000000d0d0820 */ /* 0x000fc80000400000 */
[----:B------:R-:W-:Y:S01]  /*0260*/  @!P2 FMUL R13, R13, 16777216 ;  /* 0x4b8000000d0da820 */ /* 0x000fe20000400000 */
[----:B------:R-:W-:-:S04]  /*0270*/  @P1 FMUL R14, R14, 0.25 ;  /* 0x3e8000000e0e1820 */ /* 0x000fc80000400000 */
[----:B------:R-:W-:Y:S01]  /*0280*/  @!P3 FMUL R14, R14, 16777216 ;  /* 0x4b8000000e0eb820 */ /* 0x000fe20000400000 */
[----:B------:R-:W2:Y:S01]  /*0290*/  MUFU.RCP R13, R13 ;  /* 0x0000000d000d7308 */ /* 0x000ea20000001000 */
[----:B------:R-:W-:-:S07]  /*02a0*/  FSEL R12, R15, 1, P0 ;  /* 0x3f8000000f0c7808 */ /* 0x000fce0000000000 */
[----:B------:R-:W5:Y:S01]  /*02b0*/  MUFU.RCP R14, R14 ;  /* 0x0000000e000e7308 */ /* 0x000f620000001000 */
[----:B------:R-:W-:Y:S01]  /*02c0*/  FSEL R15, R15, 1, P1 ;  /* 0x3f8000000f0f7808 */ /* 0x000fe20000800000 */
[----:B------:R-:W-:Y:S01]  /*02d0*/  @!P2 FMUL R12, R12, 16777216 ;  /* 0x4b8000000c0ca820 */ /* 0x000fe20000400000 */
[----:B---3--:R-:W-:-:S03]  /*02e0*/  FADD R4, R4, -R6 ;  /* 0x8000000604047221 */ /* 0x008fc60000000000 */
[----:B------:R-:W-:Y:S01]  /*02f0*/  @!P3 FMUL R15, R15, 16777216 ;  /* 0x4b8000000f0fb820 */ /* 0x000fe20000400000 */
[----:B------:R-:W-:Y:S01]  /*0300*/  FADD R5, R5, -R7 ;  /* 0x8000000705057221 */ /* 0x000fe20000000000 */
[----:B--2---:R-:W-:Y:S02]  /*0310*/  FMUL R13, R13, R12 ;  /* 0x0000000c0d0d7220 */ /* 0x004fe40000400000 */
[----:B-----5:R-:W-:Y:S02]  /*0320*/  FMUL R6, R14, R15 ;  /* 0x0000000f0e067220 */ /* 0x020fe40000400000 */
[----:B------:R-:W-:Y:S02]  /*0330*/  FMUL R13, R4, R13 ;  /* 0x0000000d040d7220 */ /* 0x000fe40000400000 */
[----:B------:R-:W-:Y:S01]  /*0340*/  FMUL R6, R5, R6 ;  /* 0x0000000605067220 */ /* 0x000fe20000400000 */
[----:B-1----:R-:W-:-:S04]  /*0350*/  IMAD.WIDE R2, R0, 0x4, R2 ;  /* 0x0000000400027825 */ /* 0x002fc800078e0202 */
[----:B----4-:R-:W-:Y:S01]  /*0360*/  FFMA R8, R8, R13, R10 ;  /* 0x0000000d08087223 */ /* 0x010fe2000000000a */
[----:B------:R-:W-:-:S05]  /*0370*/  FFMA R9, R9, R6, R11 ;  /* 0x0000000609097223 */ /* 0x000fca000000000b */
[----:B------:R-:W-:Y:S01]  /*0380*/  STG.E.64 desc[UR4][R2.64], R8 ;  /* 0x0000000802007986 */ /* 0x000fe2000c101b04 */
[----:B------:R-:W-:Y:S05]  /*0390*/  EXIT ;  /* 0x000000000000794d */ /* 0x000fea0003800000 */
.L_x_0:
[----:B------:R-:W-:-:S00]  /*03a0*/  BRA `(.L_x_0) ;  /* 0xfffffffc00fc7947 */ /* 0x000fc0000383ffff */
[----:B------:R-:W-:-:S00]  /*03b0*/  NOP ;  /* 0x0000000000007918 */ /* 0x000fc00000000000 */
        /* <DEDUP_REMOVED lines=12> */
.L_x_1:


//--------------------- .nv.global.init           --------------------------
	.section	.nv.global.init,"aw",@progbits
.nv.global.init:
	.type		_$_str,@object
	.size		_$_str,(_$_str_$_2 - _$_str)
_$_str:
        /*0000*/ 	.byte	0x5f, 0x5f, 0x43, 0x55, 0x44, 0x41, 0x5f, 0x46, 0x54, 0x5a, 0x00
	.type		_$_str_$_2,@object
	.size		_$_str_$_2,(.L_1 - _$_str_$_2)
_$_str_$_2:
        /*000b*/ 	.byte	0x5f, 0x5f, 0x43, 0x55, 0x44, 0x41, 0x5f, 0x50, 0x52, 0x45, 0x43, 0x5f, 0x53, 0x51, 0x52, 0x54
        /*001b*/ 	.byte	0x00
.L_1:


//--------------------- .nv.constant0.triton_poi_fused__native_batch_norm_legit_no_training_7 --------------------------
	.section	.nv.constant0.triton_poi_fused__native_batch_norm_legit_no_training_7,"a",@progbits
	.sectionflags	@""
	.align	4
.nv.constant0.triton_poi_fused__native_batch_norm_legit_no_training_7:
	.zero		580
